	.headerflags	@"EF_CUDA_TEXMODE_UNIFIED EF_CUDA_64BIT_ADDRESS EF_CUDA_ACCELERATORS EF_CUDA_SM90 EF_CUDA_VIRTUAL_SM(EF_CUDA_SM90)"
	.elftype	@"ET_EXEC"


//--------------------- .nv.info                  --------------------------
	.section	.nv.info,"",@"SHT_CUDA_INFO"
	.align	4


	//----- nvinfo : EIATTR_REGCOUNT
	.align		4
        /*0000*/ 	.byte	0x04, 0x2f
        /*0002*/ 	.short	(.L_1 - .L_0)
	.align		4
.L_0:
        /*0004*/ 	.word	index@(triton_poi_fused_convolution_div_max_pool2d_with_indices_relu_sub_18)
        /*0008*/ 	.word	0x0000001f


	//----- nvinfo : EIATTR_MIN_STACK_SIZE
	.align		4
.L_1:
        /*000c*/ 	.byte	0x04, 0x12
        /*000e*/ 	.short	(.L_3 - .L_2)
	.align		4
.L_2:
        /*0010*/ 	.word	index@(triton_poi_fused_convolution_div_max_pool2d_with_indices_relu_sub_18)
        /*0014*/ 	.word	0x00000000


	//----- nvinfo : EIATTR_FRAME_SIZE
	.align		4
.L_3:
        /*0018*/ 	.byte	0x04, 0x11
        /*001a*/ 	.short	(.L_5 - .L_4)
	.align		4
.L_4:
        /*001c*/ 	.word	index@(triton_poi_fused_convolution_div_max_pool2d_with_indices_relu_sub_18)
        /*0020*/ 	.word	0x00000000


	//----- nvinfo : EIATTR_MIN_STACK_SIZE
	.align		4
.L_5:
        /*0024*/ 	.byte	0x04, 0x12
        /*0026*/ 	.short	(.L_7 - .L_6)
	.align		4
.L_6:
        /*0028*/ 	.word	index@(triton_poi_fused_convolution_div_max_pool2d_with_indices_relu_sub_18)
        /*002c*/ 	.word	0x00000000
.L_7:


//--------------------- .nv.info.triton_poi_fused_convolution_div_max_pool2d_with_indices_relu_sub_18 --------------------------
	.section	.nv.info.triton_poi_fused_convolution_div_max_pool2d_with_indices_relu_sub_18,"",@"SHT_CUDA_INFO"
	.sectionflags	@""
	.align	4


	//----- nvinfo : EIATTR_CUDA_API_VERSION
	.align		4
        /*0000*/ 	.byte	0x04, 0x37
        /*0002*/ 	.short	(.L_9 - .L_8)
.L_8:
        /*0004*/ 	.word	0x0000007c


	//----- nvinfo : EIATTR_KPARAM_INFO
	.align		4
.L_9:
        /*0008*/ 	.byte	0x04, 0x17
        /*000a*/ 	.short	(.L_11 - .L_10)
.L_10:
        /*000c*/ 	.word	0x00000000
        /*0010*/ 	.short	0x0004
        /*0012*/ 	.short	0x001c
        /*0014*/ 	.byte	0x00, 0xf0, 0x11, 0x00


	//----- nvinfo : EIATTR_KPARAM_INFO
	.align		4
.L_11:
        /*0018*/ 	.byte	0x04, 0x17
        /*001a*/ 	.short	(.L_13 - .L_12)
.L_12:
        /*001c*/ 	.word	0x00000000
        /*0020*/ 	.short	0x0003
        /*0022*/ 	.short	0x0018
        /*0024*/ 	.byte	0x00, 0xf0, 0x11, 0x00


	//----- nvinfo : EIATTR_KPARAM_INFO
	.align		4
.L_13:
        /*0028*/ 	.byte	0x04, 0x17
        /*002a*/ 	.short	(.L_15 - .L_14)
.L_14:
        /*002c*/ 	.word	0x00000000
        /*0030*/ 	.short	0x0002
        /*0032*/ 	.short	0x0010
        /*0034*/ 	.byte	0x00, 0xf4, 0x21, 0x00


	//----- nvinfo : EIATTR_KPARAM_INFO
	.align		4
.L_15:
        /*0038*/ 	.byte	0x04, 0x17
        /*003a*/ 	.short	(.L_17 - .L_16)
.L_16:
        /*003c*/ 	.word	0x00000000
        /*0040*/ 	.short	0x0001
        /*0042*/ 	.short	0x0008
        /*0044*/ 	.byte	0x00, 0xf4, 0x21, 0x00


	//----- nvinfo : EIATTR_KPARAM_INFO
	.align		4
.L_17:
        /*0048*/ 	.byte	0x04, 0x17
        /*004a*/ 	.short	(.L_19 - .L_18)
.L_18:
        /*004c*/ 	.word	0x00000000
        /*0050*/ 	.short	0x0000
        /*0052*/ 	.short	0x0000
        /*0054*/ 	.byte	0x00, 0xf4, 0x21, 0x00


	//----- nvinfo : EIATTR_SPARSE_MMA_MASK
	.align		4
.L_19:
        /*0058*/ 	.byte	0x03, 0x50
        /*005a*/ 	.short	0x0000


	//----- nvinfo : EIATTR_MAXREG_COUNT
	.align		4
        /*005c*/ 	.byte	0x03, 0x1b
        /*005e*/ 	.short	0x00ff


	//----- nvinfo : EIATTR_EXIT_INSTR_OFFSETS
	.align		4
        /*0060*/ 	.byte	0x04, 0x1c
        /*0062*/ 	.short	(.L_21 - .L_20)


	//   ....[0]....
.L_20:
        /*0064*/ 	.word	0x000006c0


	//   ....[1]....
        /*0068*/ 	.word	0x00000740


	//----- nvinfo : EIATTR_REQNTID
	.align		4
.L_21:
        /*006c*/ 	.byte	0x04, 0x10
        /*006e*/ 	.short	(.L_23 - .L_22)
.L_22:
        /*0070*/ 	.word	0x00000080
        /*0074*/ 	.word	0x00000001
        /*0078*/ 	.word	0x00000001


	//----- nvinfo : EIATTR_CBANK_PARAM_SIZE
	.align		4
.L_23:
        /*007c*/ 	.byte	0x03, 0x19
        /*007e*/ 	.short	0x0020


	//----- nvinfo : EIATTR_PARAM_CBANK
	.align		4
        /*0080*/ 	.byte	0x04, 0x0a
        /*0082*/ 	.short	(.L_25 - .L_24)
	.align		4
.L_24:
        /*0084*/ 	.word	index@(.nv.constant0.triton_poi_fused_convolution_div_max_pool2d_with_indices_relu_sub_18)
        /*0088*/ 	.short	0x0210
        /*008a*/ 	.short	0x0020


	//----- nvinfo : EIATTR_SW_WAR
	.align		4
.L_25:
        /*008c*/ 	.byte	0x04, 0x36
        /*008e*/ 	.short	(.L_27 - .L_26)
.L_26:
        /*0090*/ 	.word	0x00000008
.L_27:


//--------------------- .nv.callgraph             --------------------------
	.section	.nv.callgraph,"",@"SHT_CUDA_CALLGRAPH"
	.align	4
	.sectionentsize	8
	.align		4
        /*0000*/ 	.word	0x00000000
	.align		4
        /*0004*/ 	.word	0xffffffff
	.align		4
        /*0008*/ 	.word	0x00000000
	.align		4
        /*000c*/ 	.word	0xfffffffe
	.align		4
        /*0010*/ 	.word	0x00000000
	.align		4
        /*0014*/ 	.word	0xfffffffd
	.align		4
        /*0018*/ 	.word	0x00000000
	.align		4
        /*001c*/ 	.word	0xfffffffc


//--------------------- .text.triton_poi_fused_convolution_div_max_pool2d_with_indices_relu_sub_18 --------------------------
	.section	.text.triton_poi_fused_convolution_div_max_pool2d_with_indices_relu_sub_18,"ax",@progbits
	.sectionflags	@"SHF_BARRIERS=1"
	.align	128
        .global         triton_poi_fused_convolution_div_max_pool2d_with_indices_relu_sub_18
        .type           triton_poi_fused_convolution_div_max_pool2d_with_indices_relu_sub_18,@function
        .size           triton_poi_fused_convolution_div_max_pool2d_with_indices_relu_sub_18,(.L_x_1 - triton_poi_fused_convolution_div_max_pool2d_with_indices_relu_sub_18)
        .other          triton_poi_fused_convolution_div_max_pool2d_with_indices_relu_sub_18,@"STO_CUDA_ENTRY STV_DEFAULT"
triton_poi_fused_convolution_div_max_pool2d_with_indices_relu_sub_18:
.text.triton_poi_fused_convolution_div_max_pool2d_with_indices_relu_sub_18:
[----:B------:R-:W0:Y:S02]  /*0000*/  LDC R1, c[0x0][0x28] ;  /* 0x00000a00ff017b82 */ /* 0x000e240000000800 */
[----:B------:R-:W1:Y:S01]  /*0010*/  S2R R16, SR_CTAID.Y ;  /* 0x0000000000107919 */ /* 0x000e620000002600 */
[----:B------:R-:W2:Y:S01]  /*0020*/  LDC.64 R20, c[0x0][0x210] ;  /* 0x00008400ff147b82 */ /* 0x000ea20000000a00 */
[----:B------:R-:W-:Y:S02]  /*0030*/  CS2R R12, SRZ ;  /* 0x00000000000c7805 */ /* 0x000fe4000001ff00 */
[----:B------:R-:W-:Y:S01]  /*0040*/  CS2R R10, SRZ ;  /* 0x00000000000a7805 */ /* 0x000fe2000001ff00 */
[----:B------:R-:W3:Y:S01]  /*0050*/  S2R R18, SR_TID.X ;  /* 0x0000000000127919 */ /* 0x000ee20000002100 */
[----:B------:R-:W-:Y:S01]  /*0060*/  CS2R R14, SRZ ;  /* 0x00000000000e7805 */ /* 0x000fe2000001ff00 */
[----:B------:R-:W-:Y:S01]  /*0070*/  ULDC.64 UR6, c[0x0][0x208] ;  /* 0x0000820000067ab9 */ /* 0x000fe20000000a00 */
[----:B------:R-:W4:Y:S01]  /*0080*/  S2R R0, SR_CTAID.X ;  /* 0x0000000000007919 */ /* 0x000f220000002500 */
[----:B------:R-:W5:Y:S01]  /*0090*/  LDC.64 R4, c[0x0][0x218] ;  /* 0x00008600ff047b82 */ /* 0x000f620000000a00 */
[----:B-1----:R-:W-:-:S02]  /*00a0*/  IMAD.SHL.U32 R16, R16, 0x20, RZ ;  /* 0x0000002010107824 */ /* 0x002fc400078e00ff */
[----:B---3--:R-:W-:Y:S01]  /*00b0*/  IMAD.SHL.U32 R19, R18, 0x4, RZ ;  /* 0x0000000412137824 */ /* 0x008fe200078e00ff */
[----:B------:R-:W-:Y:S01]  /*00c0*/  SHF.R.U32.HI R17, RZ, 0x3, R18 ;  /* 0x00000003ff117819 */ /* 0x000fe20000011612 */
[----:B----4-:R-:W-:-:S03]  /*00d0*/  IMAD.SHL.U32 R0, R0, 0x20, RZ ;  /* 0x0000002000007824 */ /* 0x010fc600078e00ff */
[----:B------:R-:W-:Y:S02]  /*00e0*/  LOP3.LUT R2, R16, 0x1c, R19, 0xf8, !PT ;  /* 0x0000001c10027812 */ /* 0x000fe400078ef813 */
[----:B------:R-:W-:Y:S02]  /*00f0*/  SGXT.U32 R17, R17, 0x4 ;  /* 0x000000041111781a */ /* 0x000fe40000000000 */
[----:B------:R-:W-:Y:S02]  /*0100*/  SHF.R.S32.HI R3, RZ, 0x1f, R2 ;  /* 0x0000001fff037819 */ /* 0x000fe40000011402 */
[----:B------:R-:W-:Y:S02]  /*0110*/  ISETP.GE.AND P0, PT, R2, 0x200, PT ;  /* 0x000002000200780c */ /* 0x000fe40003f06270 */
[----:B------:R-:W-:-:S04]  /*0120*/  LEA.HI R3, R3, R2, RZ, 0x7 ;  /* 0x0000000203037211 */ /* 0x000fc800078f38ff */
[C---:B------:R-:W-:Y:S01]  /*0130*/  LOP3.LUT R7, R3.reuse, 0xffffff80, RZ, 0xc0, !PT ;  /* 0xffffff8003077812 */ /* 0x040fe200078ec0ff */
[----:B------:R-:W-:-:S04]  /*0140*/  IMAD.U32 R3, R3, 0x10000, RZ ;  /* 0x0001000003037824 */ /* 0x000fc800078e00ff */
[----:B------:R-:W-:Y:S01]  /*0150*/  IMAD.IADD R7, R2, 0x1, -R7 ;  /* 0x0000000102077824 */ /* 0x000fe200078e0a07 */
[----:B------:R-:W-:Y:S02]  /*0160*/  LOP3.LUT R6, R3, 0xff800000, RZ, 0xc0, !PT ;  /* 0xff80000003067812 */ /* 0x000fe400078ec0ff */
[----:B------:R-:W-:Y:S01]  /*0170*/  LOP3.LUT R3, R0, R17, RZ, 0xfc, !PT ;  /* 0x0000001100037212 */ /* 0x000fe200078efcff */
[----:B-----5:R-:W-:Y:S01]  /*0180*/  IMAD.WIDE R24, R7, 0x4, R4 ;  /* 0x0000000407187825 */ /* 0x020fe200078e0204 */
[----:B------:R-:W-:-:S03]  /*0190*/  CS2R R4, SRZ ;  /* 0x0000000000047805 */ /* 0x000fc6000001ff00 */
[----:B------:R-:W-:Y:S01]  /*01a0*/  IMAD.IADD R8, R7, 0x1, R6 ;  /* 0x0000000107087824 */ /* 0x000fe200078e0206 */
[----:B------:R-:W-:-:S03]  /*01b0*/  LOP3.LUT R6, R0, 0x10, R17, 0xfe, !PT ;  /* 0x0000001000067812 */ /* 0x000fc600078efe11 */
[--C-:B------:R-:W-:Y:S02]  /*01c0*/  IMAD R3, R3, 0x80, R8.reuse ;  /* 0x0000008003037824 */ /* 0x100fe400078e0208 */
[----:B------:R-:W-:Y:S01]  /*01d0*/  IMAD R9, R6, 0x80, R8 ;  /* 0x0000008006097824 */ /* 0x000fe200078e0208 */
[----:B------:R-:W-:Y:S01]  /*01e0*/  CS2R R6, SRZ ;  /* 0x0000000000067805 */ /* 0x000fe2000001ff00 */
[----:B--2---:R-:W-:-:S04]  /*01f0*/  IMAD.WIDE R2, R3, 0x4, R20 ;  /* 0x0000000403027825 */ /* 0x004fc800078e0214 */
[----:B------:R-:W-:Y:S01]  /*0200*/  IMAD.WIDE R20, R9, 0x4, R20 ;  /* 0x0000000409147825 */ /* 0x000fe200078e0214 */
[----:B------:R-:W-:Y:S01]  /*0210*/  CS2R R8, SRZ ;  /* 0x0000000000087805 */ /* 0x000fe2000001ff00 */
[----:B------:R-:W2:Y:S04]  /*0220*/  @!P0 LDG.E.EL.128 R12, desc[UR6][R2.64] ;  /* 0x00000006020c8981 */ /* 0x000ea8000c2e1d00 */
[----:B------:R1:W3:Y:S04]  /*0230*/  @!P0 LDG.E.EL.128 R4, desc[UR6][R20.64] ;  /* 0x0000000614048981 */ /* 0x0002e8000c2e1d00 */
[----:B------:R-:W2:Y:S01]  /*0240*/  @!P0 LDG.E.EL.128 R8, desc[UR6][R24.64] ;  /* 0x0000000618088981 */ /* 0x000ea2000c2e1d00 */
[----:B------:R-:W4:Y:S01]  /*0250*/  S2UR UR5, SR_CgaCtaId ;  /* 0x00000000000579c3 */ /* 0x000f220000008800 */
[----:B------:R-:W-:Y:S01]  /*0260*/  IMAD.SHL.U32 R18, R18, 0x80, RZ ;  /* 0x0000008012127824 */ /* 0x000fe200078e00ff */
[----:B------:R-:W-:-:S04]  /*0270*/  UMOV UR4, 0x400 ;  /* 0x0000040000047882 */ /* 0x000fc80000000000 */
[----:B------:R-:W-:-:S04]  /*0280*/  LOP3.LUT R18, R18, 0x380, RZ, 0xc0, !PT ;  /* 0x0000038012127812 */ /* 0x000fc800078ec0ff */
[C---:B------:R-:W-:Y:S02]  /*0290*/  LOP3.LUT R23, R18.reuse, R17, RZ, 0xfc, !PT ;  /* 0x0000001112177212 */ /* 0x040fe400078efcff */
[C---:B------:R-:W-:Y:S02]  /*02a0*/  LOP3.LUT R26, R18.reuse, 0x20, RZ, 0xfc, !PT ;  /* 0x00000020121a7812 */ /* 0x040fe400078efcff */
[C---:B------:R-:W-:Y:S02]  /*02b0*/  LOP3.LUT R28, R18.reuse, 0x40, RZ, 0xfc, !PT ;  /* 0x00000040121c7812 */ /* 0x040fe400078efcff */
[C---:B------:R-:W-:Y:S02]  /*02c0*/  LOP3.LUT R27, R18.reuse, 0x60, RZ, 0xfc, !PT ;  /* 0x00000060121b7812 */ /* 0x040fe400078efcff */
[-C--:B------:R-:W-:Y:S02]  /*02d0*/  LEA.HI R22, R18, R23.reuse, RZ, 0x1b ;  /* 0x0000001712167211 */ /* 0x080fe400078fd8ff */
[-C--:B------:R-:W-:Y:S01]  /*02e0*/  LEA.HI R18, R26, R23.reuse, RZ, 0x1b ;  /* 0x000000171a127211 */ /* 0x080fe200078fd8ff */
[----:B----4-:R-:W-:Y:S01]  /*02f0*/  UPRMT UR4, UR5, 0x654, UR4 ;  /* 0x0000065405047896 */ /* 0x010fe20008000004 */
[----:B-1----:R-:W-:-:S02]  /*0300*/  LEA.HI R20, R28, R23, RZ, 0x1b ;  /* 0x000000171c147211 */ /* 0x002fc400078fd8ff */
[----:B------:R-:W-:-:S03]  /*0310*/  LEA.HI R2, R27, R23, RZ, 0x1b ;  /* 0x000000171b027211 */ /* 0x000fc600078fd8ff */
[----:B------:R-:W-:Y:S02]  /*0320*/  LEA R21, R18, UR4, 0x2 ;  /* 0x0000000412157c11 */ /* 0x000fe4000f8e10ff */
[----:B------:R-:W-:Y:S02]  /*0330*/  LEA R20, R20, UR4, 0x2 ;  /* 0x0000000414147c11 */ /* 0x000fe4000f8e10ff */
[C---:B--2---:R-:W-:Y:S01]  /*0340*/  FSETP.GEU.AND P5, PT, R8.reuse, -R12, PT ;  /* 0x8000000c0800720b */ /* 0x044fe20003fae000 */
[----:B------:R-:W-:Y:S01]  /*0350*/  FADD R12, R8, R12 ;  /* 0x0000000c080c7221 */ /* 0x000fe20000000000 */
[C---:B---3--:R-:W-:Y:S01]  /*0360*/  FSETP.GEU.AND P1, PT, R9.reuse, -R5, PT ;  /* 0x800000050900720b */ /* 0x048fe20003f2e000 */
[C---:B------:R-:W-:Y:S01]  /*0370*/  FADD R5, R9.reuse, R5 ;  /* 0x0000000509057221 */ /* 0x040fe20000000000 */
[C---:B------:R-:W-:Y:S01]  /*0380*/  FSETP.GEU.AND P2, PT, R9.reuse, -R13, PT ;  /* 0x8000000d0900720b */ /* 0x040fe20003f4e000 */
[----:B------:R-:W-:Y:S01]  /*0390*/  FADD R9, R9, R13 ;  /* 0x0000000d09097221 */ /* 0x000fe20000000000 */
[C---:B------:R-:W-:Y:S01]  /*03a0*/  FSETP.GEU.AND P3, PT, R10.reuse, -R6, PT ;  /* 0x800000060a00720b */ /* 0x040fe20003f6e000 */
[----:B------:R-:W-:Y:S01]  /*03b0*/  FADD R6, R10, R6 ;  /* 0x000000060a067221 */ /* 0x000fe20000000000 */
[----:B------:R-:W-:-:S02]  /*03c0*/  FSEL R3, R12, RZ, P5 ;  /* 0x000000ff0c037208 */ /* 0x000fc40002800000 */
[C---:B------:R-:W-:Y:S01]  /*03d0*/  FSETP.GEU.AND P4, PT, R10.reuse, -R14, PT ;  /* 0x8000000e0a00720b */ /* 0x040fe20003f8e000 */
[----:B------:R-:W-:Y:S01]  /*03e0*/  FADD R10, R10, R14 ;  /* 0x0000000e0a0a7221 */ /* 0x000fe20000000000 */
[C---:B------:R-:W-:Y:S01]  /*03f0*/  FSETP.GEU.AND P5, PT, R11.reuse, -R7, PT ;  /* 0x800000070b00720b */ /* 0x040fe20003fae000 */
[C---:B------:R-:W-:Y:S01]  /*0400*/  FADD R7, R11.reuse, R7 ;  /* 0x000000070b077221 */ /* 0x040fe20000000000 */
[C---:B------:R-:W-:Y:S01]  /*0410*/  FSETP.GEU.AND P6, PT, R11.reuse, -R15, PT ;  /* 0x8000000f0b00720b */ /* 0x040fe20003fce000 */
[----:B------:R-:W-:Y:S01]  /*0420*/  FADD R11, R11, R15 ;  /* 0x0000000f0b0b7221 */ /* 0x000fe20000000000 */
[C---:B------:R-:W-:Y:S01]  /*0430*/  FSETP.GEU.AND P0, PT, R8.reuse, -R4, PT ;  /* 0x800000040800720b */ /* 0x040fe20003f0e000 */
[----:B------:R-:W-:Y:S01]  /*0440*/  FADD R4, R8, R4 ;  /* 0x0000000408047221 */ /* 0x000fe20000000000 */
[----:B------:R-:W-:Y:S02]  /*0450*/  SHF.R.U32.HI R13, RZ, 0x5, R19 ;  /* 0x00000005ff0d7819 */ /* 0x000fe40000011613 */
[----:B------:R-:W-:-:S02]  /*0460*/  LEA R8, R22, UR4, 0x2 ;  /* 0x0000000416087c11 */ /* 0x000fc4000f8e10ff */
[----:B------:R-:W-:Y:S02]  /*0470*/  FSEL R12, R9, RZ, P2 ;  /* 0x000000ff090c7208 */ /* 0x000fe40001000000 */
[----:B------:R-:W-:Y:S02]  /*0480*/  LEA R22, R2, UR4, 0x2 ;  /* 0x0000000402167c11 */ /* 0x000fe4000f8e10ff */
[----:B------:R-:W-:Y:S02]  /*0490*/  FSEL R10, R10, RZ, P4 ;  /* 0x000000ff0a0a7208 */ /* 0x000fe40002000000 */
[----:B------:R-:W-:Y:S02]  /*04a0*/  FSEL R11, R11, RZ, P6 ;  /* 0x000000ff0b0b7208 */ /* 0x000fe40003000000 */
[----:B------:R-:W-:Y:S01]  /*04b0*/  SGXT.U32 R2, R13, 0x4 ;  /* 0x000000040d02781a */ /* 0x000fe20000000000 */
[----:B------:R-:W-:Y:S01]  /*04c0*/  STS [R8], R3 ;  /* 0x0000000308007388 */ /* 0x000fe20000000800 */
[----:B------:R-:W-:-:S02]  /*04d0*/  FSEL R13, R4, RZ, P0 ;  /* 0x000000ff040d7208 */ /* 0x000fc40000000000 */
[----:B------:R-:W-:Y:S01]  /*04e0*/  FSEL R14, R5, RZ, P1 ;  /* 0x000000ff050e7208 */ /* 0x000fe20000800000 */
[----:B------:R1:W-:Y:S01]  /*04f0*/  STS [R21+0x80], R12 ;  /* 0x0000800c15007388 */ /* 0x0003e20000000800 */
[----:B------:R-:W-:Y:S02]  /*0500*/  FSEL R15, R6, RZ, P3 ;  /* 0x000000ff060f7208 */ /* 0x000fe40001800000 */
[----:B------:R-:W-:Y:S01]  /*0510*/  FSEL R18, R7, RZ, P5 ;  /* 0x000000ff07127208 */ /* 0x000fe20002800000 */
[----:B------:R-:W-:Y:S04]  /*0520*/  STS [R20+0x100], R10 ;  /* 0x0001000a14007388 */ /* 0x000fe80000000800 */
[----:B------:R-:W-:Y:S04]  /*0530*/  STS [R22+0x180], R11 ;  /* 0x0001800b16007388 */ /* 0x000fe80000000800 */
[----:B------:R2:W-:Y:S04]  /*0540*/  STS [R8+0x40], R13 ;  /* 0x0000400d08007388 */ /* 0x0005e80000000800 */
[----:B------:R-:W-:Y:S04]  /*0550*/  STS [R21+0xc0], R14 ;  /* 0x0000c00e15007388 */ /* 0x000fe80000000800 */
[----:B------:R-:W-:Y:S04]  /*0560*/  STS [R20+0x140], R15 ;  /* 0x0001400f14007388 */ /* 0x000fe80000000800 */
[----:B------:R-:W-:Y:S01]  /*0570*/  STS [R22+0x1c0], R18 ;  /* 0x0001c01216007388 */ /* 0x000fe20000000800 */
[----:B------:R-:W-:-:S05]  /*0580*/  LOP3.LUT R9, R19, 0x1fc, RZ, 0xc0, !PT ;  /* 0x000001fc13097812 */ /* 0x000fca00078ec0ff */
[----:B------:R-:W-:-:S05]  /*0590*/  IMAD.IADD R2, R9, 0x1, R2 ;  /* 0x0000000109027824 */ /* 0x000fca00078e0202 */
[----:B-1----:R-:W-:Y:S01]  /*05a0*/  LEA R12, R2, UR4, 0x2 ;  /* 0x00000004020c7c11 */ /* 0x002fe2000f8e10ff */
[----:B------:R-:W-:Y:S08]  /*05b0*/  BAR.SYNC.DEFER_BLOCKING 0x0 ;  /* 0x0000000000007b1d */ /* 0x000ff00000010000 */
[----:B------:R-:W1:Y:S01]  /*05c0*/  LDC.64 R2, c[0x0][0x220] ;  /* 0x00008800ff027b82 */ /* 0x000e620000000a00 */
[----:B------:R-:W-:Y:S04]  /*05d0*/  LDS R4, [R12] ;  /* 0x000000000c047984 */ /* 0x000fe80000000800 */
[----:B------:R-:W-:Y:S04]  /*05e0*/  LDS R5, [R12+0x4] ;  /* 0x000004000c057984 */ /* 0x000fe80000000800 */
[----:B------:R-:W-:Y:S04]  /*05f0*/  LDS R6, [R12+0x8] ;  /* 0x000008000c067984 */ /* 0x000fe80000000800 */
[----:B------:R-:W3:Y:S01]  /*0600*/  LDS R7, [R12+0xc] ;  /* 0x00000c000c077984 */ /* 0x000ee20000000800 */
[----:B--2---:R-:W-:-:S02]  /*0610*/  LOP3.LUT R8, R16, R17, RZ, 0xfc, !PT ;  /* 0x0000001110087212 */ /* 0x004fc400078efcff */
[----:B------:R-:W-:Y:S02]  /*0620*/  LOP3.LUT R16, R16, 0x10, R17, 0xfe, !PT ;  /* 0x0000001010107812 */ /* 0x000fe400078efe11 */
[----:B------:R-:W-:Y:S02]  /*0630*/  LOP3.LUT R19, R0, 0x1c, R19, 0xf8, !PT ;  /* 0x0000001c00137812 */ /* 0x000fe400078ef813 */
[----:B------:R-:W-:Y:S02]  /*0640*/  ISETP.GE.AND P1, PT, R8, 0x200, PT ;  /* 0x000002000800780c */ /* 0x000fe40003f26270 */
[----:B------:R-:W-:Y:S01]  /*0650*/  ISETP.GE.AND P0, PT, R16, 0x200, PT ;  /* 0x000002001000780c */ /* 0x000fe20003f06270 */
[----:B------:R-:W-:Y:S01]  /*0660*/  IMAD R11, R8, 0x10000, R19 ;  /* 0x00010000080b7824 */ /* 0x000fe200078e0213 */
[----:B------:R-:W-:-:S04]  /*0670*/  LOP3.LUT R0, R9, 0x200, RZ, 0xfc, !PT ;  /* 0x0000020009007812 */ /* 0x000fc800078efcff */
[----:B------:R-:W-:Y:S01]  /*0680*/  LEA.HI R0, R0, R9, RZ, 0x1b ;  /* 0x0000000900007211 */ /* 0x000fe200078fd8ff */
[----:B-1----:R-:W-:-:S03]  /*0690*/  IMAD.WIDE R8, R11, 0x4, R2 ;  /* 0x000000040b087825 */ /* 0x002fc600078e0202 */
[----:B------:R-:W-:Y:S02]  /*06a0*/  LEA R0, R0, UR4, 0x2 ;  /* 0x0000000400007c11 */ /* 0x000fe4000f8e10ff */
[----:B---3--:R1:W-:Y:S01]  /*06b0*/  @!P1 STG.E.128 desc[UR6][R8.64], R4 ;  /* 0x0000000408009986 */ /* 0x0083e2000c101d06 */
[----:B------:R-:W-:Y:S05]  /*06c0*/  @P0 EXIT ;  /* 0x000000000000094d */ /* 0x000fea0003800000 */
[----:B-1----:R-:W-:Y:S01]  /*06d0*/  LDS R4, [R0+0x800] ;  /* 0x0008000000047984 */ /* 0x002fe20000000800 */
[----:B------:R-:W-:-:S03]  /*06e0*/  IMAD R19, R16, 0x10000, R19 ;  /* 0x0001000010137824 */ /* 0x000fc600078e0213 */
[----:B------:R-:W-:Y:S01]  /*06f0*/  LDS R5, [R0+0x804] ;  /* 0x0008040000057984 */ /* 0x000fe20000000800 */
[----:B------:R-:W-:-:S03]  /*0700*/  IMAD.WIDE R2, R19, 0x4, R2 ;  /* 0x0000000413027825 */ /* 0x000fc600078e0202 */
[----:B------:R-:W-:Y:S04]  /*0710*/  LDS R6, [R0+0x808] ;  /* 0x0008080000067984 */ /* 0x000fe80000000800 */
[----:B------:R-:W0:Y:S04]  /*0720*/  LDS R7, [R0+0x80c] ;  /* 0x00080c0000077984 */ /* 0x000e280000000800 */
[----:B0-----:R-:W-:Y:S01]  /*0730*/  STG.E.128 desc[UR6][R2.64], R4 ;  /* 0x0000000402007986 */ /* 0x001fe2000c101d06 */
[----:B------:R-:W-:Y:S05]  /*0740*/  EXIT ;  /* 0x000000000000794d */ /* 0x000fea0003800000 */
.L_x_0:
[----:B------:R-:W-:-:S00]  /*0750*/  BRA `(.L_x_0) ;  /* 0xfffffffc00fc7947 */ /* 0x000fc0000383ffff */
[----:B------:R-:W-:-:S00]  /*0760*/  NOP ;  /* 0x0000000000007918 */ /* 0x000fc00000000000 */
        /* <DEDUP_REMOVED lines=9> */
.L_x_1:


//--------------------- .nv.shared.triton_poi_fused_convolution_div_max_pool2d_with_indices_relu_sub_18 --------------------------
	.section	.nv.shared.triton_poi_fused_convolution_div_max_pool2d_with_indices_relu_sub_18,"aw",@nobits
	.sectionflags	@""
	.align	16
	.zero		1024


//--------------------- .nv.constant0.triton_poi_fused_convolution_div_max_pool2d_with_indices_relu_sub_18 --------------------------
	.section	.nv.constant0.triton_poi_fused_convolution_div_max_pool2d_with_indices_relu_sub_18,"a",@progbits
	.sectionflags	@""
	.align	4
.nv.constant0.triton_poi_fused_convolution_div_max_pool2d_with_indices_relu_sub_18:
	.zero		560
